	.headerflags	@"EF_CUDA_TEXMODE_UNIFIED EF_CUDA_64BIT_ADDRESS EF_CUDA_ACCELERATORS EF_CUDA_SM90 EF_CUDA_VIRTUAL_SM(EF_CUDA_SM90)"
	.elftype	@"ET_EXEC"


//--------------------- .nv.info                  --------------------------
	.section	.nv.info,"",@"SHT_CUDA_INFO"
	.align	4


	//----- nvinfo : EIATTR_REGCOUNT
	.align		4
        /*0000*/ 	.byte	0x04, 0x2f
        /*0002*/ 	.short	(.L_1 - .L_0)
	.align		4
.L_0:
        /*0004*/ 	.word	index@(triton_poi_fused_relu_7)
        /*0008*/ 	.word	0x00000010


	//----- nvinfo : EIATTR_MIN_STACK_SIZE
	.align		4
.L_1:
        /*000c*/ 	.byte	0x04, 0x12
        /*000e*/ 	.short	(.L_3 - .L_2)
	.align		4
.L_2:
        /*0010*/ 	.word	index@(triton_poi_fused_relu_7)
        /*0014*/ 	.word	0x00000000


	//----- nvinfo : EIATTR_FRAME_SIZE
	.align		4
.L_3:
        /*0018*/ 	.byte	0x04, 0x11
        /*001a*/ 	.short	(.L_5 - .L_4)
	.align		4
.L_4:
        /*001c*/ 	.word	index@(triton_poi_fused_relu_7)
        /*0020*/ 	.word	0x00000000


	//----- nvinfo : EIATTR_MIN_STACK_SIZE
	.align		4
.L_5:
        /*0024*/ 	.byte	0x04, 0x12
        /*0026*/ 	.short	(.L_7 - .L_6)
	.align		4
.L_6:
        /*0028*/ 	.word	index@(triton_poi_fused_relu_7)
        /*002c*/ 	.word	0x00000000
.L_7:


//--------------------- .nv.info.triton_poi_fused_relu_7 --------------------------
	.section	.nv.info.triton_poi_fused_relu_7,"",@"SHT_CUDA_INFO"
	.sectionflags	@""
	.align	4


	//----- nvinfo : EIATTR_CUDA_API_VERSION
	.align		4
        /*0000*/ 	.byte	0x04, 0x37
        /*0002*/ 	.short	(.L_9 - .L_8)
.L_8:
        /*0004*/ 	.word	0x0000007c


	//----- nvinfo : EIATTR_KPARAM_INFO
	.align		4
.L_9:
        /*0008*/ 	.byte	0x04, 0x17
        /*000a*/ 	.short	(.L_11 - .L_10)
.L_10:
        /*000c*/ 	.word	0x00000000
        /*0010*/ 	.short	0x0002
        /*0012*/ 	.short	0x0010
        /*0014*/ 	.byte	0x00, 0xf0, 0x11, 0x00


	//----- nvinfo : EIATTR_KPARAM_INFO
	.align		4
.L_11:
        /*0018*/ 	.byte	0x04, 0x17
        /*001a*/ 	.short	(.L_13 - .L_12)
.L_12:
        /*001c*/ 	.word	0x00000000
        /*0020*/ 	.short	0x0001
        /*0022*/ 	.short	0x0008
        /*0024*/ 	.byte	0x00, 0xf4, 0x21, 0x00


	//----- nvinfo : EIATTR_KPARAM_INFO
	.align		4
.L_13:
        /*0028*/ 	.byte	0x04, 0x17
        /*002a*/ 	.short	(.L_15 - .L_14)
.L_14:
        /*002c*/ 	.word	0x00000000
        /*0030*/ 	.short	0x0000
        /*0032*/ 	.short	0x0000
        /*0034*/ 	.byte	0x00, 0xf4, 0x21, 0x00


	//----- nvinfo : EIATTR_SPARSE_MMA_MASK
	.align		4
.L_15:
        /*0038*/ 	.byte	0x03, 0x50
        /*003a*/ 	.short	0x0000


	//----- nvinfo : EIATTR_MAXREG_COUNT
	.align		4
        /*003c*/ 	.byte	0x03, 0x1b
        /*003e*/ 	.short	0x00ff


	//----- nvinfo : EIATTR_EXIT_INSTR_OFFSETS
	.align		4
        /*0040*/ 	.byte	0x04, 0x1c
        /*0042*/ 	.short	(.L_17 - .L_16)


	//   ....[0]....
.L_16:
        /*0044*/ 	.word	0x00000240


	//   ....[1]....
        /*0048*/ 	.word	0x00000260


	//----- nvinfo : EIATTR_REQNTID
	.align		4
.L_17:
        /*004c*/ 	.byte	0x04, 0x10
        /*004e*/ 	.short	(.L_19 - .L_18)
.L_18:
        /*0050*/ 	.word	0x00000080
        /*0054*/ 	.word	0x00000001
        /*0058*/ 	.word	0x00000001


	//----- nvinfo : EIATTR_CBANK_PARAM_SIZE
	.align		4
.L_19:
        /*005c*/ 	.byte	0x03, 0x19
        /*005e*/ 	.short	0x0014


	//----- nvinfo : EIATTR_PARAM_CBANK
	.align		4
        /*0060*/ 	.byte	0x04, 0x0a
        /*0062*/ 	.short	(.L_21 - .L_20)
	.align		4
.L_20:
        /*0064*/ 	.word	index@(.nv.constant0.triton_poi_fused_relu_7)
        /*0068*/ 	.short	0x0210
        /*006a*/ 	.short	0x0014


	//----- nvinfo : EIATTR_SW_WAR
	.align		4
.L_21:
        /*006c*/ 	.byte	0x04, 0x36
        /*006e*/ 	.short	(.L_23 - .L_22)
.L_22:
        /*0070*/ 	.word	0x00000008
.L_23:


//--------------------- .nv.callgraph             --------------------------
	.section	.nv.callgraph,"",@"SHT_CUDA_CALLGRAPH"
	.align	4
	.sectionentsize	8
	.align		4
        /*0000*/ 	.word	0x00000000
	.align		4
        /*0004*/ 	.word	0xffffffff
	.align		4
        /*0008*/ 	.word	0x00000000
	.align		4
        /*000c*/ 	.word	0xfffffffe
	.align		4
        /*0010*/ 	.word	0x00000000
	.align		4
        /*0014*/ 	.word	0xfffffffd
	.align		4
        /*0018*/ 	.word	0x00000000
	.align		4
        /*001c*/ 	.word	0xfffffffc


//--------------------- .text.triton_poi_fused_relu_7 --------------------------
	.section	.text.triton_poi_fused_relu_7,"ax",@progbits
	.align	128
        .global         triton_poi_fused_relu_7
        .type           triton_poi_fused_relu_7,@function
        .size           triton_poi_fused_relu_7,(.L_x_1 - triton_poi_fused_relu_7)
        .other          triton_poi_fused_relu_7,@"STO_CUDA_ENTRY STV_DEFAULT"
triton_poi_fused_relu_7:
.text.triton_poi_fused_relu_7:
[----:B------:R-:W0:Y:S02]  /*0000*/  LDC R1, c[0x0][0x28] ;  /* 0x00000a00ff017b82 */ /* 0x000e240000000800 */
[----:B------:R-:W1:Y:S01]  /*0010*/  S2R R0, SR_TID.X ;  /* 0x0000000000007919 */ /* 0x000e620000002100 */
[----:B------:R-:W-:Y:S01]  /*0020*/  HFMA2.MMA R4, -RZ, RZ, 0, 0 ;  /* 0x00000000ff047435 */ /* 0x000fe200000001ff */
[----:B------:R-:W2:Y:S01]  /*0030*/  LDC.64 R6, c[0x0][0x218] ;  /* 0x00008600ff067b82 */ /* 0x000ea20000000a00 */
[----:B------:R-:W-:Y:S01]  /*0040*/  IMAD.MOV.U32 R8, RZ, RZ, RZ ;  /* 0x000000ffff087224 */ /* 0x000fe200078e00ff */
[----:B------:R-:W3:Y:S01]  /*0050*/  S2R R9, SR_CTAID.X ;  /* 0x0000000000097919 */ /* 0x000ee20000002500 */
[----:B------:R-:W-:-:S05]  /*0060*/  ULDC.64 UR4, c[0x0][0x208] ;  /* 0x0000820000047ab9 */ /* 0x000fca0000000a00 */
[----:B------:R-:W4:Y:S01]  /*0070*/  LDC.64 R2, c[0x0][0x210] ;  /* 0x00008400ff027b82 */ /* 0x000f220000000a00 */
[----:B-1----:R-:W-:-:S05]  /*0080*/  IMAD.SHL.U32 R0, R0, 0x2, RZ ;  /* 0x0000000200007824 */ /* 0x002fca00078e00ff */
[----:B------:R-:W-:-:S05]  /*0090*/  LOP3.LUT R0, R0, 0xfe, RZ, 0xc0, !PT ;  /* 0x000000fe00007812 */ /* 0x000fca00078ec0ff */
[----:B---3--:R-:W-:-:S04]  /*00a0*/  IMAD R9, R9, 0x100, R0 ;  /* 0x0000010009097824 */ /* 0x008fc800078e0200 */
[C---:B------:R-:W-:Y:S01]  /*00b0*/  IMAD.HI R0, R9.reuse, -0x6db6db6d, R8 ;  /* 0x9249249309007827 */ /* 0x040fe200078e0208 */
[----:B------:R-:W-:Y:S02]  /*00c0*/  IADD3 R5, R9, 0x1, RZ ;  /* 0x0000000109057810 */ /* 0x000fe40007ffe0ff */
[C---:B------:R-:W-:Y:S01]  /*00d0*/  ISETP.GE.AND P2, PT, R9.reuse, 0x1c0, PT ;  /* 0x000001c00900780c */ /* 0x040fe20003f46270 */
[----:B----4-:R-:W-:Y:S01]  /*00e0*/  IMAD.WIDE R2, R9, 0x4, R2 ;  /* 0x0000000409027825 */ /* 0x010fe200078e0202 */
[----:B------:R-:W-:-:S03]  /*00f0*/  SHF.R.U32.HI R11, RZ, 0x1f, R0 ;  /* 0x0000001fff0b7819 */ /* 0x000fc60000011600 */
[----:B------:R-:W-:Y:S01]  /*0100*/  IMAD.HI R4, R5, -0x6db6db6d, R4 ;  /* 0x9249249305047827 */ /* 0x000fe200078e0204 */
[----:B------:R-:W-:Y:S01]  /*0110*/  LEA.HI.SX32 R11, R0, R11, 0x1e ;  /* 0x0000000b000b7211 */ /* 0x000fe200078ff2ff */
[----:B------:R-:W-:-:S03]  /*0120*/  HFMA2.MMA R0, -RZ, RZ, 0, 0 ;  /* 0x00000000ff007435 */ /* 0x000fc600000001ff */
[----:B------:R-:W-:Y:S01]  /*0130*/  SHF.R.U32.HI R13, RZ, 0x1f, R4 ;  /* 0x0000001fff0d7819 */ /* 0x000fe20000011604 */
[----:B------:R-:W-:Y:S01]  /*0140*/  IMAD R11, R11, -0x7, R9 ;  /* 0xfffffff90b0b7824 */ /* 0x000fe200078e0209 */
[----:B------:R-:W-:Y:S02]  /*0150*/  MOV R9, RZ ;  /* 0x000000ff00097202 */ /* 0x000fe40000000f00 */
[----:B------:R-:W-:-:S04]  /*0160*/  LEA.HI.SX32 R13, R4, R13, 0x1e ;  /* 0x0000000d040d7211 */ /* 0x000fc800078ff2ff */
[----:B------:R-:W3:Y:S01]  /*0170*/  @!P2 LDG.E.64 R8, desc[UR4][R2.64] ;  /* 0x000000040208a981 */ /* 0x000ee2000c1e1b00 */
[----:B------:R-:W-:Y:S02]  /*0180*/  IMAD R13, R13, -0x7, R5 ;  /* 0xfffffff90d0d7824 */ /* 0x000fe400078e0205 */
[----:B--2---:R-:W-:-:S04]  /*0190*/  IMAD.WIDE R4, R11, 0x4, R6 ;  /* 0x000000040b047825 */ /* 0x004fc800078e0206 */
[----:B------:R-:W-:Y:S02]  /*01a0*/  IMAD.MOV.U32 R11, RZ, RZ, RZ ;  /* 0x000000ffff0b7224 */ /* 0x000fe400078e00ff */
[----:B------:R-:W-:-:S04]  /*01b0*/  IMAD.WIDE R6, R13, 0x4, R6 ;  /* 0x000000040d067825 */ /* 0x000fc800078e0206 */
[----:B------:R-:W3:Y:S04]  /*01c0*/  @!P2 LDG.E.EL R11, desc[UR4][R4.64] ;  /* 0x00000004040ba981 */ /* 0x000ee8000c2e1900 */
[----:B------:R-:W2:Y:S01]  /*01d0*/  @!P2 LDG.E.EL R0, desc[UR4][R6.64] ;  /* 0x000000040600a981 */ /* 0x000ea2000c2e1900 */
[----:B---3--:R-:W-:Y:S01]  /*01e0*/  FSETP.GEU.AND P0, PT, R8, -R11, PT ;  /* 0x8000000b0800720b */ /* 0x008fe20003f0e000 */
[----:B------:R-:W-:Y:S01]  /*01f0*/  FADD R8, R11, R8 ;  /* 0x000000080b087221 */ /* 0x000fe20000000000 */
[----:B--2---:R-:W-:Y:S01]  /*0200*/  FADD R10, R0, R9 ;  /* 0x00000009000a7221 */ /* 0x004fe20000000000 */
[----:B------:R-:W-:-:S03]  /*0210*/  FSETP.GEU.AND P1, PT, R9, -R0, PT ;  /* 0x800000000900720b */ /* 0x000fc60003f2e000 */
[----:B------:R-:W-:Y:S02]  /*0220*/  FSEL R8, R8, RZ, P0 ;  /* 0x000000ff08087208 */ /* 0x000fe40000000000 */
[----:B------:R-:W-:Y:S01]  /*0230*/  FSEL R9, R10, RZ, P1 ;  /* 0x000000ff0a097208 */ /* 0x000fe20000800000 */
[----:B------:R-:W-:Y:S07]  /*0240*/  @P2 EXIT ;  /* 0x000000000000294d */ /* 0x000fee0003800000 */
[----:B------:R-:W-:Y:S01]  /*0250*/  STG.E.64 desc[UR4][R2.64], R8 ;  /* 0x0000000802007986 */ /* 0x000fe2000c101b04 */
[----:B------:R-:W-:Y:S05]  /*0260*/  EXIT ;  /* 0x000000000000794d */ /* 0x000fea0003800000 */
.L_x_0:
[----:B------:R-:W-:-:S00]  /*0270*/  BRA `(.L_x_0) ;  /* 0xfffffffc00fc7947 */ /* 0x000fc0000383ffff */
[----:B------:R-:W-:-:S00]  /*0280*/  NOP ;  /* 0x0000000000007918 */ /* 0x000fc00000000000 */
[----:B------:R-:W-:-:S00]  /*0290*/  NOP ;  /* 0x0000000000007918 */ /* 0x000fc00000000000 */
[----:B------:R-:W-:-:S00]  /*02a0*/  NOP ;  /* 0x0000000000007918 */ /* 0x000fc00000000000 */
[----:B------:R-:W-:-:S00]  /*02b0*/  NOP ;  /* 0x0000000000007918 */ /* 0x000fc00000000000 */
[----:B------:R-:W-:-:S00]  /*02c0*/  NOP ;  /* 0x0000000000007918 */ /* 0x000fc00000000000 */
[----:B------:R-:W-:-:S00]  /*02d0*/  NOP ;  /* 0x0000000000007918 */ /* 0x000fc00000000000 */
[----:B------:R-:W-:-:S00]  /*02e0*/  NOP ;  /* 0x0000000000007918 */ /* 0x000fc00000000000 */
[----:B------:R-:W-:-:S00]  /*02f0*/  NOP ;  /* 0x0000000000007918 */ /* 0x000fc00000000000 */
.L_x_1:


//--------------------- .nv.constant0.triton_poi_fused_relu_7 --------------------------
	.section	.nv.constant0.triton_poi_fused_relu_7,"a",@progbits
	.sectionflags	@""
	.align	4
.nv.constant0.triton_poi_fused_relu_7:
	.zero		548
